	.headerflags	@"EF_CUDA_TEXMODE_UNIFIED EF_CUDA_64BIT_ADDRESS EF_CUDA_ACCELERATORS EF_CUDA_SM90 EF_CUDA_VIRTUAL_SM(EF_CUDA_SM90)"
	.elftype	@"ET_EXEC"


//--------------------- .nv.info                  --------------------------
	.section	.nv.info,"",@"SHT_CUDA_INFO"
	.align	4


	//----- nvinfo : EIATTR_REGCOUNT
	.align		4
        /*0000*/ 	.byte	0x04, 0x2f
        /*0002*/ 	.short	(.L_1 - .L_0)
	.align		4
.L_0:
        /*0004*/ 	.word	index@(triton_poi_fused_cat_2)
        /*0008*/ 	.word	0x00000016


	//----- nvinfo : EIATTR_MIN_STACK_SIZE
	.align		4
.L_1:
        /*000c*/ 	.byte	0x04, 0x12
        /*000e*/ 	.short	(.L_3 - .L_2)
	.align		4
.L_2:
        /*0010*/ 	.word	index@(triton_poi_fused_cat_2)
        /*0014*/ 	.word	0x00000000


	//----- nvinfo : EIATTR_FRAME_SIZE
	.align		4
.L_3:
        /*0018*/ 	.byte	0x04, 0x11
        /*001a*/ 	.short	(.L_5 - .L_4)
	.align		4
.L_4:
        /*001c*/ 	.word	index@(triton_poi_fused_cat_2)
        /*0020*/ 	.word	0x00000000


	//----- nvinfo : EIATTR_MIN_STACK_SIZE
	.align		4
.L_5:
        /*0024*/ 	.byte	0x04, 0x12
        /*0026*/ 	.short	(.L_7 - .L_6)
	.align		4
.L_6:
        /*0028*/ 	.word	index@(triton_poi_fused_cat_2)
        /*002c*/ 	.word	0x00000000
.L_7:


//--------------------- .nv.info.triton_poi_fused_cat_2 --------------------------
	.section	.nv.info.triton_poi_fused_cat_2,"",@"SHT_CUDA_INFO"
	.sectionflags	@""
	.align	4


	//----- nvinfo : EIATTR_CUDA_API_VERSION
	.align		4
        /*0000*/ 	.byte	0x04, 0x37
        /*0002*/ 	.short	(.L_9 - .L_8)
.L_8:
        /*0004*/ 	.word	0x0000007c


	//----- nvinfo : EIATTR_KPARAM_INFO
	.align		4
.L_9:
        /*0008*/ 	.byte	0x04, 0x17
        /*000a*/ 	.short	(.L_11 - .L_10)
.L_10:
        /*000c*/ 	.word	0x00000000
        /*0010*/ 	.short	0x0004
        /*0012*/ 	.short	0x0020
        /*0014*/ 	.byte	0x00, 0xf0, 0x11, 0x00


	//----- nvinfo : EIATTR_KPARAM_INFO
	.align		4
.L_11:
        /*0018*/ 	.byte	0x04, 0x17
        /*001a*/ 	.short	(.L_13 - .L_12)
.L_12:
        /*001c*/ 	.word	0x00000000
        /*0020*/ 	.short	0x0003
        /*0022*/ 	.short	0x0018
        /*0024*/ 	.byte	0x00, 0xf4, 0x21, 0x00


	//----- nvinfo : EIATTR_KPARAM_INFO
	.align		4
.L_13:
        /*0028*/ 	.byte	0x04, 0x17
        /*002a*/ 	.short	(.L_15 - .L_14)
.L_14:
        /*002c*/ 	.word	0x00000000
        /*0030*/ 	.short	0x0002
        /*0032*/ 	.short	0x0010
        /*0034*/ 	.byte	0x00, 0xf4, 0x21, 0x00


	//----- nvinfo : EIATTR_KPARAM_INFO
	.align		4
.L_15:
        /*0038*/ 	.byte	0x04, 0x17
        /*003a*/ 	.short	(.L_17 - .L_16)
.L_16:
        /*003c*/ 	.word	0x00000000
        /*0040*/ 	.short	0x0001
        /*0042*/ 	.short	0x0008
        /*0044*/ 	.byte	0x00, 0xf4, 0x21, 0x00


	//----- nvinfo : EIATTR_KPARAM_INFO
	.align		4
.L_17:
        /*0048*/ 	.byte	0x04, 0x17
        /*004a*/ 	.short	(.L_19 - .L_18)
.L_18:
        /*004c*/ 	.word	0x00000000
        /*0050*/ 	.short	0x0000
        /*0052*/ 	.short	0x0000
        /*0054*/ 	.byte	0x00, 0xf4, 0x21, 0x00


	//----- nvinfo : EIATTR_SPARSE_MMA_MASK
	.align		4
.L_19:
        /*0058*/ 	.byte	0x03, 0x50
        /*005a*/ 	.short	0x0000


	//----- nvinfo : EIATTR_MAXREG_COUNT
	.align		4
        /*005c*/ 	.byte	0x03, 0x1b
        /*005e*/ 	.short	0x00ff


	//----- nvinfo : EIATTR_EXIT_INSTR_OFFSETS
	.align		4
        /*0060*/ 	.byte	0x04, 0x1c
        /*0062*/ 	.short	(.L_21 - .L_20)


	//   ....[0]....
.L_20:
        /*0064*/ 	.word	0x00000680


	//   ....[1]....
        /*0068*/ 	.word	0x000006a0


	//----- nvinfo : EIATTR_REQNTID
	.align		4
.L_21:
        /*006c*/ 	.byte	0x04, 0x10
        /*006e*/ 	.short	(.L_23 - .L_22)
.L_22:
        /*0070*/ 	.word	0x00000080
        /*0074*/ 	.word	0x00000001
        /*0078*/ 	.word	0x00000001


	//----- nvinfo : EIATTR_CBANK_PARAM_SIZE
	.align		4
.L_23:
        /*007c*/ 	.byte	0x03, 0x19
        /*007e*/ 	.short	0x0024


	//----- nvinfo : EIATTR_PARAM_CBANK
	.align		4
        /*0080*/ 	.byte	0x04, 0x0a
        /*0082*/ 	.short	(.L_25 - .L_24)
	.align		4
.L_24:
        /*0084*/ 	.word	index@(.nv.constant0.triton_poi_fused_cat_2)
        /*0088*/ 	.short	0x0210
        /*008a*/ 	.short	0x0024


	//----- nvinfo : EIATTR_SW_WAR
	.align		4
.L_25:
        /*008c*/ 	.byte	0x04, 0x36
        /*008e*/ 	.short	(.L_27 - .L_26)
.L_26:
        /*0090*/ 	.word	0x00000008
.L_27:


//--------------------- .nv.callgraph             --------------------------
	.section	.nv.callgraph,"",@"SHT_CUDA_CALLGRAPH"
	.align	4
	.sectionentsize	8
	.align		4
        /*0000*/ 	.word	0x00000000
	.align		4
        /*0004*/ 	.word	0xffffffff
	.align		4
        /*0008*/ 	.word	0x00000000
	.align		4
        /*000c*/ 	.word	0xfffffffe
	.align		4
        /*0010*/ 	.word	0x00000000
	.align		4
        /*0014*/ 	.word	0xfffffffd
	.align		4
        /*0018*/ 	.word	0x00000000
	.align		4
        /*001c*/ 	.word	0xfffffffc


//--------------------- .text.triton_poi_fused_cat_2 --------------------------
	.section	.text.triton_poi_fused_cat_2,"ax",@progbits
	.align	128
        .global         triton_poi_fused_cat_2
        .type           triton_poi_fused_cat_2,@function
        .size           triton_poi_fused_cat_2,(.L_x_1 - triton_poi_fused_cat_2)
        .other          triton_poi_fused_cat_2,@"STO_CUDA_ENTRY STV_DEFAULT"
triton_poi_fused_cat_2:
.text.triton_poi_fused_cat_2:
[----:B------:R-:W0:Y:S02]  /*0000*/  LDC R1, c[0x0][0x28] ;  /* 0x00000a00ff017b82 */ /* 0x000e240000000800 */
[----:B------:R-:W1:Y:S01]  /*0010*/  S2R R0, SR_TID.X ;  /* 0x0000000000007919 */ /* 0x000e620000002100 */
[----:B------:R-:W-:Y:S01]  /*0020*/  ULDC.64 UR4, c[0x0][0x208] ;  /* 0x0000820000047ab9 */ /* 0x000fe20000000a00 */
[----:B------:R-:W-:Y:S01]  /*0030*/  ULDC.64 UR6, c[0x0][0x220] ;  /* 0x0000880000067ab9 */ /* 0x000fe20000000a00 */
[----:B------:R-:W2:Y:S01]  /*0040*/  S2R R3, SR_CTAID.X ;  /* 0x0000000000037919 */ /* 0x000ea20000002500 */
[----:B-1----:R-:W-:-:S05]  /*0050*/  IMAD.SHL.U32 R0, R0, 0x2, RZ ;  /* 0x0000000200007824 */ /* 0x002fca00078e00ff */
[----:B------:R-:W-:-:S05]  /*0060*/  LOP3.LUT R0, R0, 0xfe, RZ, 0xc0, !PT ;  /* 0x000000fe00007812 */ /* 0x000fca00078ec0ff */
[----:B--2---:R-:W-:Y:S02]  /*0070*/  IMAD R0, R3, 0x100, R0 ;  /* 0x0000010003007824 */ /* 0x004fe400078e0200 */
[----:B------:R-:W1:Y:S03]  /*0080*/  LDC.64 R2, c[0x0][0x218] ;  /* 0x00008600ff027b82 */ /* 0x000e660000000a00 */
[----:B------:R-:W-:Y:S02]  /*0090*/  SHF.R.S32.HI R5, RZ, 0x1f, R0 ;  /* 0x0000001fff057819 */ /* 0x000fe40000011400 */
[----:B------:R-:W-:Y:S02]  /*00a0*/  ISETP.GE.AND P0, PT, R0, 0x100, PT ;  /* 0x000001000000780c */ /* 0x000fe40003f06270 */
[CC--:B------:R-:W-:Y:S02]  /*00b0*/  LEA.HI R4, R5.reuse, R0.reuse, RZ, 0x4 ;  /* 0x0000000005047211 */ /* 0x0c0fe400078f20ff */
[----:B------:R-:W-:-:S02]  /*00c0*/  LEA.HI R5, R5, R0, RZ, 0x6 ;  /* 0x0000000005057211 */ /* 0x000fc400078f30ff */
[----:B------:R-:W-:Y:S02]  /*00d0*/  SHF.R.S32.HI R6, RZ, 0x4, R4 ;  /* 0x00000004ff067819 */ /* 0x000fe40000011404 */
[----:B------:R-:W-:Y:S02]  /*00e0*/  LOP3.LUT R9, R4, 0xfffffff0, RZ, 0xc0, !PT ;  /* 0xfffffff004097812 */ /* 0x000fe400078ec0ff */
[----:B------:R-:W-:-:S03]  /*00f0*/  LEA.HI R7, R6, R6, RZ, 0x2 ;  /* 0x0000000606077211 */ /* 0x000fc600078f10ff */
[----:B------:R-:W-:Y:S01]  /*0100*/  IMAD.IADD R9, R0, 0x1, -R9 ;  /* 0x0000000100097824 */ /* 0x000fe200078e0a09 */
[----:B------:R-:W-:-:S05]  /*0110*/  LOP3.LUT R7, R7, 0xfffffffc, RZ, 0xc0, !PT ;  /* 0xfffffffc07077812 */ /* 0x000fca00078ec0ff */
[----:B------:R-:W-:Y:S01]  /*0120*/  IMAD.IADD R7, R6, 0x1, -R7 ;  /* 0x0000000106077824 */ /* 0x000fe200078e0a07 */
[----:B------:R-:W-:Y:S02]  /*0130*/  SHF.R.S32.HI R6, RZ, 0x6, R5 ;  /* 0x00000006ff067819 */ /* 0x000fe40000011405 */
[----:B------:R-:W-:Y:S01]  /*0140*/  LOP3.LUT R5, R5, 0xffffffc0, RZ, 0xc0, !PT ;  /* 0xffffffc005057812 */ /* 0x000fe200078ec0ff */
[C---:B------:R-:W-:Y:S01]  /*0150*/  IMAD.SHL.U32 R8, R7.reuse, 0x10, RZ ;  /* 0x0000001007087824 */ /* 0x040fe200078e00ff */
[----:B------:R-:W-:Y:S01]  /*0160*/  ISETP.GE.AND P1, PT, R7, 0x2, PT ;  /* 0x000000020700780c */ /* 0x000fe20003f26270 */
[----:B------:R-:W-:-:S03]  /*0170*/  IMAD.SHL.U32 R6, R6, 0x20, RZ ;  /* 0x0000002006067824 */ /* 0x000fc600078e00ff */
[----:B------:R-:W-:Y:S02]  /*0180*/  ISETP.LT.AND P2, PT, R0, 0x100, !P1 ;  /* 0x000001000000780c */ /* 0x000fe40004f41270 */
[----:B------:R-:W-:Y:S02]  /*0190*/  IADD3 R13, R6, R0, -R5 ;  /* 0x00000000060d7210 */ /* 0x000fe40007ffe805 */
[----:B------:R-:W-:Y:S02]  /*01a0*/  CS2R R4, SRZ ;  /* 0x0000000000047805 */ /* 0x000fe4000001ff00 */
[--C-:B------:R-:W-:Y:S02]  /*01b0*/  SHF.R.S32.HI R11, RZ, 0x1f, R6.reuse ;  /* 0x0000001fff0b7819 */ /* 0x100fe40000011406 */
[----:B------:R-:W-:Y:S01]  /*01c0*/  IADD3 R6, P4, P5, R8, R9, R6 ;  /* 0x0000000908067210 */ /* 0x000fe20007d9e006 */
[----:B-1----:R-:W-:Y:S01]  /*01d0*/  IMAD.WIDE R2, R13, 0x4, R2 ;  /* 0x000000040d027825 */ /* 0x002fe200078e0202 */
[----:B------:R-:W-:-:S02]  /*01e0*/  SHF.R.S32.HI R9, RZ, 0x1f, R9 ;  /* 0x0000001fff097819 */ /* 0x000fc40000011409 */
[----:B------:R-:W-:Y:S02]  /*01f0*/  SHF.R.S32.HI R8, RZ, 0x1f, R8 ;  /* 0x0000001fff087819 */ /* 0x000fe40000011408 */
[----:B------:R1:W2:Y:S01]  /*0200*/  @P2 LDG.E.64 R4, desc[UR4][R2.64] ;  /* 0x0000000402042981 */ /* 0x0002a2000c1e1b00 */
[----:B------:R-:W-:Y:S02]  /*0210*/  ISETP.GT.AND P3, PT, R7, 0x1, !P0 ;  /* 0x000000010700780c */ /* 0x000fe40004764270 */
[----:B------:R-:W-:Y:S02]  /*0220*/  IADD3.X R9, R8, R9, R11, P4, P5 ;  /* 0x0000000908097210 */ /* 0x000fe400027ea40b */
[----:B------:R-:W-:-:S04]  /*0230*/  LEA R10, P4, R6, UR6, 0x2 ;  /* 0x00000006060a7c11 */ /* 0x000fc8000f8810ff */
[----:B------:R-:W-:Y:S02]  /*0240*/  LEA.HI.X R11, R6, UR7, R9, 0x2, P4 ;  /* 0x00000007060b7c11 */ /* 0x000fe4000a0f1409 */
[----:B------:R-:W-:Y:S01]  /*0250*/  CS2R R6, SRZ ;  /* 0x0000000000067805 */ /* 0x000fe2000001ff00 */
[----:B------:R-:W3:Y:S05]  /*0260*/  LDC.64 R8, c[0x0][0x210] ;  /* 0x00008400ff087b82 */ /* 0x000eea0000000a00 */
[----:B------:R-:W4:Y:S01]  /*0270*/  @P3 LDG.E.64 R6, desc[UR4][R10.64+-0x80] ;  /* 0xffff80040a063981 */ /* 0x000f22000c1e1b00 */
[----:B-1----:R-:W-:Y:S01]  /*0280*/  CS2R R2, SRZ ;  /* 0x0000000000027805 */ /* 0x002fe2000001ff00 */
[----:B---3--:R-:W-:-:S05]  /*0290*/  IMAD.WIDE R8, R13, 0x4, R8 ;  /* 0x000000040d087825 */ /* 0x008fca00078e0208 */
[----:B------:R1:W3:Y:S01]  /*02a0*/  @P2 LDG.E.64 R2, desc[UR4][R8.64] ;  /* 0x0000000408022981 */ /* 0x0002e2000c1e1b00 */
[----:B------:R-:W-:Y:S01]  /*02b0*/  IMAD.MOV.U32 R17, RZ, RZ, 0x3e800000 ;  /* 0x3e800000ff117424 */ /* 0x000fe200078e00ff */
[----:B--2---:R-:W-:Y:S02]  /*02c0*/  SEL R5, R5, RZ, P2 ;  /* 0x000000ff05057207 */ /* 0x004fe40001000000 */
[----:B------:R-:W-:-:S03]  /*02d0*/  SEL R4, R4, RZ, P2 ;  /* 0x000000ff04047207 */ /* 0x000fc60001000000 */
[----:B------:R-:W-:-:S04]  /*02e0*/  FADD R12, RZ, -R5 ;  /* 0x80000005ff0c7221 */ /* 0x000fc80000000000 */
[----:B------:R-:W-:Y:S01]  /*02f0*/  FMUL R13, R12, 1.4426950216293334961 ;  /* 0x3fb8aa3b0c0d7820 */ /* 0x000fe20000400000 */
[----:B------:R-:W-:-:S04]  /*0300*/  FADD R12, RZ, -R4 ;  /* 0x80000004ff0c7221 */ /* 0x000fc80000000000 */
[----:B------:R-:W-:Y:S01]  /*0310*/  FSETP.GEU.AND P4, PT, R13, -126, PT ;  /* 0xc2fc00000d00780b */ /* 0x000fe20003f8e000 */
[----:B------:R-:W-:Y:S01]  /*0320*/  FMUL R12, R12, 1.4426950216293334961 ;  /* 0x3fb8aa3b0c0c7820 */ /* 0x000fe20000400000 */
[----:B----4-:R-:W-:Y:S02]  /*0330*/  SEL R6, R6, RZ, P3 ;  /* 0x000000ff06067207 */ /* 0x010fe40001800000 */
[----:B------:R-:W-:Y:S02]  /*0340*/  SEL R7, R7, RZ, P3 ;  /* 0x000000ff07077207 */ /* 0x000fe40001800000 */
[----:B------:R-:W-:Y:S01]  /*0350*/  FSETP.GEU.AND P6, PT, R12, -126, PT ;  /* 0xc2fc00000c00780b */ /* 0x000fe20003fce000 */
[----:B------:R-:W-:Y:S02]  /*0360*/  FADD R10, RZ, -R6 ;  /* 0x80000006ff0a7221 */ /* 0x000fe40000000000 */
[----:B-1----:R-:W-:Y:S02]  /*0370*/  FADD R8, RZ, -R7 ;  /* 0x80000007ff087221 */ /* 0x002fe40000000000 */
[----:B------:R-:W-:-:S02]  /*0380*/  FMUL R14, R10, 1.4426950216293334961 ;  /* 0x3fb8aa3b0a0e7820 */ /* 0x000fc40000400000 */
[----:B------:R-:W-:Y:S01]  /*0390*/  @!P4 FMUL R13, R13, 0.5 ;  /* 0x3f0000000d0dc820 */ /* 0x000fe20000400000 */
[----:B------:R-:W-:Y:S02]  /*03a0*/  FMUL R16, R8, 1.4426950216293334961 ;  /* 0x3fb8aa3b08107820 */ /* 0x000fe40000400000 */
[----:B------:R-:W-:Y:S01]  /*03b0*/  FSETP.GEU.AND P5, PT, R14, -126, PT ;  /* 0xc2fc00000e00780b */ /* 0x000fe20003fae000 */
[----:B------:R-:W1:Y:S02]  /*03c0*/  MUFU.EX2 R9, R13 ;  /* 0x0000000d00097308 */ /* 0x000e640000000800 */
[----:B------:R-:W-:Y:S01]  /*03d0*/  FSETP.GEU.AND P3, PT, R16, -126, PT ;  /* 0xc2fc00001000780b */ /* 0x000fe20003f6e000 */
[----:B------:R-:W-:-:S05]  /*03e0*/  @!P6 FMUL R12, R12, 0.5 ;  /* 0x3f0000000c0ce820 */ /* 0x000fca0000400000 */
[----:B------:R-:W2:Y:S01]  /*03f0*/  MUFU.EX2 R8, R12 ;  /* 0x0000000c00087308 */ /* 0x000ea20000000800 */
[----:B---3--:R-:W-:-:S03]  /*0400*/  SEL R19, R2, RZ, P2 ;  /* 0x000000ff02137207 */ /* 0x008fc60001000000 */
[----:B------:R-:W-:Y:S01]  /*0410*/  @!P5 FMUL R14, R14, 0.5 ;  /* 0x3f0000000e0ed820 */ /* 0x000fe20000400000 */
[----:B-1----:R-:W-:Y:S02]  /*0420*/  @!P4 FMUL R9, R9, R9 ;  /* 0x000000090909c220 */ /* 0x002fe40000400000 */
[----:B------:R-:W-:Y:S01]  /*0430*/  @!P3 FMUL R16, R16, 0.5 ;  /* 0x3f0000001010b820 */ /* 0x000fe20000400000 */
[----:B------:R-:W1:Y:S01]  /*0440*/  MUFU.EX2 R15, R14 ;  /* 0x0000000e000f7308 */ /* 0x000e620000000800 */
[----:B------:R-:W-:Y:S01]  /*0450*/  FADD R11, R9, 1 ;  /* 0x3f800000090b7421 */ /* 0x000fe20000000000 */
[----:B--2---:R-:W-:-:S04]  /*0460*/  @!P6 FMUL R8, R8, R8 ;  /* 0x000000080808e220 */ /* 0x004fc80000400000 */
[----:B------:R-:W-:Y:S02]  /*0470*/  FSETP.GT.AND P4, PT, R11, 8.50705917302346158658e+37, PT ;  /* 0x7e8000000b00780b */ /* 0x000fe40003f84000 */
[----:B------:R-:W2:Y:S01]  /*0480*/  MUFU.EX2 R9, R16 ;  /* 0x0000001000097308 */ /* 0x000ea20000000800 */
[----:B------:R-:W-:Y:S01]  /*0490*/  FADD R10, R8, 1 ;  /* 0x3f800000080a7421 */ /* 0x000fe20000000000 */
[----:B------:R-:W-:Y:S01]  /*04a0*/  FSEL R12, R17, 1, P4 ;  /* 0x3f800000110c7808 */ /* 0x000fe20002000000 */
[----:B-1----:R-:W-:-:S03]  /*04b0*/  @!P5 FMUL R15, R15, R15 ;  /* 0x0000000f0f0fd220 */ /* 0x002fc60000400000 */
[----:B------:R-:W-:Y:S01]  /*04c0*/  FSETP.GT.AND P5, PT, R10, 8.50705917302346158658e+37, PT ;  /* 0x7e8000000a00780b */ /* 0x000fe20003fa4000 */
[----:B------:R-:W-:-:S04]  /*04d0*/  FADD R15, R15, 1 ;  /* 0x3f8000000f0f7421 */ /* 0x000fc80000000000 */
[----:B------:R-:W-:Y:S01]  /*04e0*/  @P4 FMUL R11, R11, 0.25 ;  /* 0x3e8000000b0b4820 */ /* 0x000fe20000400000 */
[----:B------:R-:W-:Y:S01]  /*04f0*/  FSEL R13, R17, 1, P5 ;  /* 0x3f800000110d7808 */ /* 0x000fe20002800000 */
[----:B--2---:R-:W-:Y:S01]  /*0500*/  @!P3 FMUL R9, R9, R9 ;  /* 0x000000090909b220 */ /* 0x004fe20000400000 */
[----:B------:R-:W-:-:S03]  /*0510*/  FSETP.GT.AND P3, PT, R15, 8.50705917302346158658e+37, PT ;  /* 0x7e8000000f00780b */ /* 0x000fc60003f64000 */
[----:B------:R-:W1:Y:S01]  /*0520*/  MUFU.RCP R11, R11 ;  /* 0x0000000b000b7308 */ /* 0x000e620000001000 */
[----:B------:R-:W-:Y:S01]  /*0530*/  FADD R14, R9, 1 ;  /* 0x3f800000090e7421 */ /* 0x000fe20000000000 */
[----:B------:R-:W-:Y:S01]  /*0540*/  FSEL R16, R17, 1, P3 ;  /* 0x3f80000011107808 */ /* 0x000fe20001800000 */
[----:B------:R-:W-:Y:S01]  /*0550*/  @P5 FMUL R10, R10, 0.25 ;  /* 0x3e8000000a0a5820 */ /* 0x000fe20000400000 */
[----:B------:R-:W2:Y:S02]  /*0560*/  LDC.64 R8, c[0x0][0x228] ;  /* 0x00008a00ff087b82 */ /* 0x000ea40000000a00 */
[----:B------:R-:W-:-:S03]  /*0570*/  FSETP.GT.AND P6, PT, R14, 8.50705917302346158658e+37, PT ;  /* 0x7e8000000e00780b */ /* 0x000fc60003fc4000 */
[----:B------:R-:W3:Y:S01]  /*0580*/  MUFU.RCP R10, R10 ;  /* 0x0000000a000a7308 */ /* 0x000ee20000001000 */
[----:B------:R-:W-:Y:S01]  /*0590*/  FSEL R17, R17, 1, P6 ;  /* 0x3f80000011117808 */ /* 0x000fe20003000000 */
[----:B------:R-:W-:Y:S01]  /*05a0*/  @P3 FMUL R15, R15, 0.25 ;  /* 0x3e8000000f0f3820 */ /* 0x000fe20000400000 */
[----:B-1----:R-:W-:-:S05]  /*05b0*/  FMUL R12, R11, R12 ;  /* 0x0000000c0b0c7220 */ /* 0x002fca0000400000 */
[----:B------:R-:W1:Y:S02]  /*05c0*/  MUFU.RCP R15, R15 ;  /* 0x0000000f000f7308 */ /* 0x000e640000001000 */
[----:B------:R-:W-:Y:S01]  /*05d0*/  @P6 FMUL R14, R14, 0.25 ;  /* 0x3e8000000e0e6820 */ /* 0x000fe20000400000 */
[----:B---3--:R-:W-:-:S05]  /*05e0*/  FMUL R13, R10, R13 ;  /* 0x0000000d0a0d7220 */ /* 0x008fca0000400000 */
[----:B------:R-:W3:Y:S01]  /*05f0*/  MUFU.RCP R14, R14 ;  /* 0x0000000e000e7308 */ /* 0x000ee20000001000 */
[----:B------:R-:W-:Y:S01]  /*0600*/  SEL R10, R3, RZ, P2 ;  /* 0x000000ff030a7207 */ /* 0x000fe20001000000 */
[----:B------:R-:W-:Y:S01]  /*0610*/  FFMA R4, R4, R13, R19 ;  /* 0x0000000d04047223 */ /* 0x000fe20000000013 */
[----:B--2---:R-:W-:-:S04]  /*0620*/  IMAD.WIDE R8, R0, 0x4, R8 ;  /* 0x0000000400087825 */ /* 0x004fc800078e0208 */
[----:B------:R-:W-:Y:S01]  /*0630*/  FFMA R5, R5, R12, R10 ;  /* 0x0000000c05057223 */ /* 0x000fe2000000000a */
[----:B-1----:R-:W-:-:S04]  /*0640*/  FMUL R15, R15, R16 ;  /* 0x000000100f0f7220 */ /* 0x002fc80000400000 */
[----:B------:R-:W-:Y:S01]  /*0650*/  @P1 FMUL R4, R6, R15 ;  /* 0x0000000f06041220 */ /* 0x000fe20000400000 */
[----:B---3--:R-:W-:-:S04]  /*0660*/  FMUL R2, R14, R17 ;  /* 0x000000110e027220 */ /* 0x008fc80000400000 */
[----:B------:R-:W-:Y:S01]  /*0670*/  @P1 FMUL R5, R7, R2 ;  /* 0x0000000207051220 */ /* 0x000fe20000400000 */
[----:B------:R-:W-:Y:S06]  /*0680*/  @P0 EXIT ;  /* 0x000000000000094d */ /* 0x000fec0003800000 */
[----:B------:R-:W-:Y:S01]  /*0690*/  STG.E.64 desc[UR4][R8.64], R4 ;  /* 0x0000000408007986 */ /* 0x000fe2000c101b04 */
[----:B------:R-:W-:Y:S05]  /*06a0*/  EXIT ;  /* 0x000000000000794d */ /* 0x000fea0003800000 */
.L_x_0:
[----:B------:R-:W-:-:S00]  /*06b0*/  BRA `(.L_x_0) ;  /* 0xfffffffc00fc7947 */ /* 0x000fc0000383ffff */
[----:B------:R-:W-:-:S00]  /*06c0*/  NOP ;  /* 0x0000000000007918 */ /* 0x000fc00000000000 */
        /* <DEDUP_REMOVED lines=11> */
.L_x_1:


//--------------------- .nv.constant0.triton_poi_fused_cat_2 --------------------------
	.section	.nv.constant0.triton_poi_fused_cat_2,"a",@progbits
	.sectionflags	@""
	.align	4
.nv.constant0.triton_poi_fused_cat_2:
	.zero		564
